	.headerflags	@"EF_CUDA_TEXMODE_UNIFIED EF_CUDA_64BIT_ADDRESS EF_CUDA_ACCELERATORS EF_CUDA_SM90 EF_CUDA_VIRTUAL_SM(EF_CUDA_SM90)"
	.elftype	@"ET_EXEC"


//--------------------- .nv.info                  --------------------------
	.section	.nv.info,"",@"SHT_CUDA_INFO"
	.align	4


	//----- nvinfo : EIATTR_REGCOUNT
	.align		4
        /*0000*/ 	.byte	0x04, 0x2f
        /*0002*/ 	.short	(.L_1 - .L_0)
	.align		4
.L_0:
        /*0004*/ 	.word	index@(triton_poi_fused_convolution_22)
        /*0008*/ 	.word	0x00000012


	//----- nvinfo : EIATTR_MIN_STACK_SIZE
	.align		4
.L_1:
        /*000c*/ 	.byte	0x04, 0x12
        /*000e*/ 	.short	(.L_3 - .L_2)
	.align		4
.L_2:
        /*0010*/ 	.word	index@(triton_poi_fused_convolution_22)
        /*0014*/ 	.word	0x00000000


	//----- nvinfo : EIATTR_FRAME_SIZE
	.align		4
.L_3:
        /*0018*/ 	.byte	0x04, 0x11
        /*001a*/ 	.short	(.L_5 - .L_4)
	.align		4
.L_4:
        /*001c*/ 	.word	index@(triton_poi_fused_convolution_22)
        /*0020*/ 	.word	0x00000000


	//----- nvinfo : EIATTR_MIN_STACK_SIZE
	.align		4
.L_5:
        /*0024*/ 	.byte	0x04, 0x12
        /*0026*/ 	.short	(.L_7 - .L_6)
	.align		4
.L_6:
        /*0028*/ 	.word	index@(triton_poi_fused_convolution_22)
        /*002c*/ 	.word	0x00000000
.L_7:


//--------------------- .nv.info.triton_poi_fused_convolution_22 --------------------------
	.section	.nv.info.triton_poi_fused_convolution_22,"",@"SHT_CUDA_INFO"
	.sectionflags	@""
	.align	4


	//----- nvinfo : EIATTR_CUDA_API_VERSION
	.align		4
        /*0000*/ 	.byte	0x04, 0x37
        /*0002*/ 	.short	(.L_9 - .L_8)
.L_8:
        /*0004*/ 	.word	0x0000007c


	//----- nvinfo : EIATTR_KPARAM_INFO
	.align		4
.L_9:
        /*0008*/ 	.byte	0x04, 0x17
        /*000a*/ 	.short	(.L_11 - .L_10)
.L_10:
        /*000c*/ 	.word	0x00000000
        /*0010*/ 	.short	0x0004
        /*0012*/ 	.short	0x001c
        /*0014*/ 	.byte	0x00, 0xf0, 0x11, 0x00


	//----- nvinfo : EIATTR_KPARAM_INFO
	.align		4
.L_11:
        /*0018*/ 	.byte	0x04, 0x17
        /*001a*/ 	.short	(.L_13 - .L_12)
.L_12:
        /*001c*/ 	.word	0x00000000
        /*0020*/ 	.short	0x0003
        /*0022*/ 	.short	0x0018
        /*0024*/ 	.byte	0x00, 0xf0, 0x11, 0x00


	//----- nvinfo : EIATTR_KPARAM_INFO
	.align		4
.L_13:
        /*0028*/ 	.byte	0x04, 0x17
        /*002a*/ 	.short	(.L_15 - .L_14)
.L_14:
        /*002c*/ 	.word	0x00000000
        /*0030*/ 	.short	0x0002
        /*0032*/ 	.short	0x0010
        /*0034*/ 	.byte	0x00, 0xf4, 0x21, 0x00


	//----- nvinfo : EIATTR_KPARAM_INFO
	.align		4
.L_15:
        /*0038*/ 	.byte	0x04, 0x17
        /*003a*/ 	.short	(.L_17 - .L_16)
.L_16:
        /*003c*/ 	.word	0x00000000
        /*0040*/ 	.short	0x0001
        /*0042*/ 	.short	0x0008
        /*0044*/ 	.byte	0x00, 0xf4, 0x21, 0x00


	//----- nvinfo : EIATTR_KPARAM_INFO
	.align		4
.L_17:
        /*0048*/ 	.byte	0x04, 0x17
        /*004a*/ 	.short	(.L_19 - .L_18)
.L_18:
        /*004c*/ 	.word	0x00000000
        /*0050*/ 	.short	0x0000
        /*0052*/ 	.short	0x0000
        /*0054*/ 	.byte	0x00, 0xf4, 0x21, 0x00


	//----- nvinfo : EIATTR_SPARSE_MMA_MASK
	.align		4
.L_19:
        /*0058*/ 	.byte	0x03, 0x50
        /*005a*/ 	.short	0x0000


	//----- nvinfo : EIATTR_MAXREG_COUNT
	.align		4
        /*005c*/ 	.byte	0x03, 0x1b
        /*005e*/ 	.short	0x00ff


	//----- nvinfo : EIATTR_EXIT_INSTR_OFFSETS
	.align		4
        /*0060*/ 	.byte	0x04, 0x1c
        /*0062*/ 	.short	(.L_21 - .L_20)


	//   ....[0]....
.L_20:
        /*0064*/ 	.word	0x00000370


	//   ....[1]....
        /*0068*/ 	.word	0x00000390


	//----- nvinfo : EIATTR_REQNTID
	.align		4
.L_21:
        /*006c*/ 	.byte	0x04, 0x10
        /*006e*/ 	.short	(.L_23 - .L_22)
.L_22:
        /*0070*/ 	.word	0x00000080
        /*0074*/ 	.word	0x00000001
        /*0078*/ 	.word	0x00000001


	//----- nvinfo : EIATTR_CBANK_PARAM_SIZE
	.align		4
.L_23:
        /*007c*/ 	.byte	0x03, 0x19
        /*007e*/ 	.short	0x0020


	//----- nvinfo : EIATTR_PARAM_CBANK
	.align		4
        /*0080*/ 	.byte	0x04, 0x0a
        /*0082*/ 	.short	(.L_25 - .L_24)
	.align		4
.L_24:
        /*0084*/ 	.word	index@(.nv.constant0.triton_poi_fused_convolution_22)
        /*0088*/ 	.short	0x0210
        /*008a*/ 	.short	0x0020


	//----- nvinfo : EIATTR_SW_WAR
	.align		4
.L_25:
        /*008c*/ 	.byte	0x04, 0x36
        /*008e*/ 	.short	(.L_27 - .L_26)
.L_26:
        /*0090*/ 	.word	0x00000008
.L_27:


//--------------------- .nv.callgraph             --------------------------
	.section	.nv.callgraph,"",@"SHT_CUDA_CALLGRAPH"
	.align	4
	.sectionentsize	8
	.align		4
        /*0000*/ 	.word	0x00000000
	.align		4
        /*0004*/ 	.word	0xffffffff
	.align		4
        /*0008*/ 	.word	0x00000000
	.align		4
        /*000c*/ 	.word	0xfffffffe
	.align		4
        /*0010*/ 	.word	0x00000000
	.align		4
        /*0014*/ 	.word	0xfffffffd
	.align		4
        /*0018*/ 	.word	0x00000000
	.align		4
        /*001c*/ 	.word	0xfffffffc


//--------------------- .text.triton_poi_fused_convolution_22 --------------------------
	.section	.text.triton_poi_fused_convolution_22,"ax",@progbits
	.sectionflags	@"SHF_BARRIERS=1"
	.align	128
        .global         triton_poi_fused_convolution_22
        .type           triton_poi_fused_convolution_22,@function
        .size           triton_poi_fused_convolution_22,(.L_x_1 - triton_poi_fused_convolution_22)
        .other          triton_poi_fused_convolution_22,@"STO_CUDA_ENTRY STV_DEFAULT"
triton_poi_fused_convolution_22:
.text.triton_poi_fused_convolution_22:
[----:B------:R-:W0:Y:S02]  /*0000*/  LDC R1, c[0x0][0x28] ;  /* 0x00000a00ff017b82 */ /* 0x000e240000000800 */
[----:B------:R-:W1:Y:S01]  /*0010*/  S2R R13, SR_TID.X ;  /* 0x00000000000d7919 */ /* 0x000e620000002100 */
[----:B------:R-:W2:Y:S01]  /*0020*/  S2UR UR4, SR_CTAID.X ;  /* 0x00000000000479c3 */ /* 0x000ea20000002500 */
[----:B------:R-:W-:Y:S01]  /*0030*/  ULDC.64 UR8, c[0x0][0x208] ;  /* 0x0000820000087ab9 */ /* 0x000fe20000000a00 */
[----:B------:R-:W3:Y:S06]  /*0040*/  S2R R6, SR_CTAID.Y ;  /* 0x0000000000067919 */ /* 0x000eec0000002600 */
[----:B------:R-:W4:Y:S01]  /*0050*/  LDC.64 R2, c[0x0][0x210] ;  /* 0x00008400ff027b82 */ /* 0x000f220000000a00 */
[----:B--2---:R-:W-:Y:S01]  /*0060*/  USHF.L.U32 UR4, UR4, 0x4, URZ ;  /* 0x0000000404047899 */ /* 0x004fe2000800063f */
[----:B-1----:R-:W-:Y:S01]  /*0070*/  IMAD.SHL.U32 R7, R13, 0x2, RZ ;  /* 0x000000020d077824 */ /* 0x002fe200078e00ff */
[----:B------:R-:W-:Y:S01]  /*0080*/  SHF.R.U32.HI R0, RZ, 0x3, R13 ;  /* 0x00000003ff007819 */ /* 0x000fe2000001160d */
[----:B---3--:R-:W-:-:S03]  /*0090*/  IMAD.SHL.U32 R8, R6, 0x10, RZ ;  /* 0x0000001006087824 */ /* 0x008fc600078e00ff */
[----:B------:R-:W-:Y:S02]  /*00a0*/  LOP3.LUT R7, R7, 0xe, RZ, 0xc0, !PT ;  /* 0x0000000e07077812 */ /* 0x000fe400078ec0ff */
[----:B------:R-:W-:Y:S02]  /*00b0*/  SGXT.U32 R0, R0, 0x4 ;  /* 0x000000040000781a */ /* 0x000fe40000000000 */
[----:B------:R-:W-:Y:S02]  /*00c0*/  LOP3.LUT R5, R7, UR4, RZ, 0xfc, !PT ;  /* 0x0000000407057c12 */ /* 0x000fe4000f8efcff */
[----:B------:R-:W-:Y:S02]  /*00d0*/  LOP3.LUT R4, R8, R0, RZ, 0xfc, !PT ;  /* 0x0000000008047212 */ /* 0x000fe400078efcff */
[----:B------:R-:W-:-:S03]  /*00e0*/  ISETP.GE.AND P0, PT, R5, 0x10, PT ;  /* 0x000000100500780c */ /* 0x000fc60003f06270 */
[----:B------:R-:W-:-:S04]  /*00f0*/  IMAD R5, R4, 0x10, R5 ;  /* 0x0000001004057824 */ /* 0x000fc800078e0205 */
[----:B----4-:R-:W-:Y:S01]  /*0100*/  IMAD.WIDE R2, R5, 0x4, R2 ;  /* 0x0000000405027825 */ /* 0x010fe200078e0202 */
[----:B------:R-:W-:-:S06]  /*0110*/  CS2R R4, SRZ ;  /* 0x0000000000047805 */ /* 0x000fcc000001ff00 */
[----:B------:R1:W2:Y:S01]  /*0120*/  @!P0 LDG.E.EL.64 R4, desc[UR8][R2.64] ;  /* 0x0000000802048981 */ /* 0x0002a2000c2e1b00 */
[----:B------:R-:W3:Y:S01]  /*0130*/  S2UR UR6, SR_CgaCtaId ;  /* 0x00000000000679c3 */ /* 0x000ee20000008800 */
[C---:B------:R-:W-:Y:S01]  /*0140*/  IMAD.SHL.U32 R9, R13.reuse, 0x20, RZ ;  /* 0x000000200d097824 */ /* 0x040fe200078e00ff */
[----:B------:R-:W-:Y:S01]  /*0150*/  UMOV UR5, 0x400 ;  /* 0x0000040000057882 */ /* 0x000fe20000000000 */
[----:B------:R-:W-:-:S03]  /*0160*/  IMAD.SHL.U32 R12, R13, 0x8, RZ ;  /* 0x000000080d0c7824 */ /* 0x000fc600078e00ff */
[----:B------:R-:W-:Y:S02]  /*0170*/  LOP3.LUT R9, R9, 0xe0, RZ, 0xc0, !PT ;  /* 0x000000e009097812 */ /* 0x000fe400078ec0ff */
[----:B-1----:R-:W-:Y:S02]  /*0180*/  LOP3.LUT R3, R12, 0x3f8, RZ, 0xc0, !PT ;  /* 0x000003f80c037812 */ /* 0x002fe400078ec0ff */
[C---:B------:R-:W-:Y:S02]  /*0190*/  LOP3.LUT R11, R9.reuse, 0x10, RZ, 0xfc, !PT ;  /* 0x00000010090b7812 */ /* 0x040fe400078efcff */
[----:B------:R-:W-:Y:S02]  /*01a0*/  LOP3.LUT R10, R9, R0, RZ, 0xfc, !PT ;  /* 0x00000000090a7212 */ /* 0x000fe400078efcff */
[----:B------:R-:W-:Y:S02]  /*01b0*/  LOP3.LUT R2, R13, 0x78, RZ, 0xc0, !PT ;  /* 0x000000780d027812 */ /* 0x000fe400078ec0ff */
[----:B------:R-:W-:-:S04]  /*01c0*/  LOP3.LUT R0, R0, UR4, RZ, 0xfc, !PT ;  /* 0x0000000400007c12 */ /* 0x000fc8000f8efcff */
[----:B------:R-:W-:Y:S01]  /*01d0*/  ISETP.GE.AND P0, PT, R0, 0x10, PT ;  /* 0x000000100000780c */ /* 0x000fe20003f06270 */
[----:B---3--:R-:W-:-:S06]  /*01e0*/  UPRMT UR5, UR6, 0x654, UR5 ;  /* 0x0000065406057896 */ /* 0x008fcc0008000005 */
[----:B------:R-:W-:Y:S02]  /*01f0*/  LEA.HI R9, R9, UR5, RZ, 0x1f ;  /* 0x0000000509097c11 */ /* 0x000fe4000f8ff8ff */
[----:B------:R-:W-:Y:S02]  /*0200*/  LEA.HI R11, R11, UR5, RZ, 0x1f ;  /* 0x000000050b0b7c11 */ /* 0x000fe4000f8ff8ff */
[----:B------:R-:W-:Y:S01]  /*0210*/  IADD3 R2, R3, UR5, R2 ;  /* 0x0000000503027c10 */ /* 0x000fe2000fffe002 */
[C---:B------:R-:W-:Y:S01]  /*0220*/  IMAD R15, R10.reuse, 0x4, R9 ;  /* 0x000000040a0f7824 */ /* 0x040fe200078e0209 */
[----:B------:R-:W-:Y:S01]  /*0230*/  SHF.R.S32.HI R9, RZ, 0x1b, R6 ;  /* 0x0000001bff097819 */ /* 0x000fe20000011406 */
[----:B------:R-:W-:Y:S01]  /*0240*/  IMAD R12, R10, 0x4, R11 ;  /* 0x000000040a0c7824 */ /* 0x000fe200078e020b */
[----:B------:R-:W-:Y:S02]  /*0250*/  LOP3.LUT R10, R8, R7, RZ, 0xfc, !PT ;  /* 0x00000007080a7212 */ /* 0x000fe400078efcff */
[----:B------:R-:W-:Y:S01]  /*0260*/  SGXT R9, R9, 0x1 ;  /* 0x000000010909781a */ /* 0x000fe20000000200 */
[----:B------:R-:W1:Y:S03]  /*0270*/  LDC.64 R6, c[0x0][0x218] ;  /* 0x00008600ff067b82 */ /* 0x000e660000000a00 */
[----:B------:R-:W-:-:S04]  /*0280*/  LEA.HI R11, R9, R10, RZ, 0x8 ;  /* 0x0000000a090b7211 */ /* 0x000fc800078f40ff */
[C---:B------:R-:W-:Y:S01]  /*0290*/  LOP3.LUT R13, R11.reuse, 0xffffff00, RZ, 0xc0, !PT ;  /* 0xffffff000b0d7812 */ /* 0x040fe200078ec0ff */
[----:B------:R-:W3:Y:S01]  /*02a0*/  LDC.64 R8, c[0x0][0x220] ;  /* 0x00008800ff087b82 */ /* 0x000ee20000000a00 */
[----:B------:R-:W-:-:S03]  /*02b0*/  IMAD.SHL.U32 R11, R11, 0x10, RZ ;  /* 0x000000100b0b7824 */ /* 0x000fc600078e00ff */
[----:B------:R-:W-:-:S04]  /*02c0*/  IMAD.IADD R13, R10, 0x1, -R13 ;  /* 0x000000010a0d7824 */ /* 0x000fc800078e0a0d */
[----:B------:R-:W-:Y:S01]  /*02d0*/  IMAD R13, R0, 0x100, R13 ;  /* 0x00000100000d7824 */ /* 0x000fe200078e020d */
[----:B--2---:R2:W-:Y:S04]  /*02e0*/  STS [R15], R4 ;  /* 0x000000040f007388 */ /* 0x0045e80000000800 */
[----:B------:R1:W-:Y:S01]  /*02f0*/  STS [R12+0x40], R5 ;  /* 0x000040050c007388 */ /* 0x0003e20000000800 */
[----:B------:R-:W-:Y:S01]  /*0300*/  BAR.SYNC.DEFER_BLOCKING 0x0 ;  /* 0x0000000000007b1d */ /* 0x000fe20000010000 */
[----:B--2---:R-:W-:-:S05]  /*0310*/  LOP3.LUT R4, R11, 0xfffff000, RZ, 0xc0, !PT ;  /* 0xfffff0000b047812 */ /* 0x004fca00078ec0ff */
[----:B------:R-:W-:-:S04]  /*0320*/  IMAD.IADD R13, R13, 0x1, R4 ;  /* 0x000000010d0d7824 */ /* 0x000fc800078e0204 */
[----:B-1----:R-:W-:-:S04]  /*0330*/  IMAD.WIDE R4, R13, 0x4, R6 ;  /* 0x000000040d047825 */ /* 0x002fc800078e0206 */
[----:B---3--:R-:W-:Y:S01]  /*0340*/  IMAD.WIDE R6, R13, 0x4, R8 ;  /* 0x000000040d067825 */ /* 0x008fe200078e0208 */
[----:B------:R-:W1:Y:S04]  /*0350*/  LDS.64 R2, [R2] ;  /* 0x0000000002027984 */ /* 0x000e680000000a00 */
[----:B-1----:R1:W-:Y:S01]  /*0360*/  @!P0 STG.E.64 desc[UR8][R4.64], R2 ;  /* 0x0000000204008986 */ /* 0x0023e2000c101b08 */
[----:B------:R-:W-:Y:S05]  /*0370*/  @P0 EXIT ;  /* 0x000000000000094d */ /* 0x000fea0003800000 */
[----:B------:R-:W-:Y:S01]  /*0380*/  STG.E.64 desc[UR8][R6.64], R2 ;  /* 0x0000000206007986 */ /* 0x000fe2000c101b08 */
[----:B------:R-:W-:Y:S05]  /*0390*/  EXIT ;  /* 0x000000000000794d */ /* 0x000fea0003800000 */
.L_x_0:
[----:B------:R-:W-:-:S00]  /*03a0*/  BRA `(.L_x_0) ;  /* 0xfffffffc00fc7947 */ /* 0x000fc0000383ffff */
[----:B------:R-:W-:-:S00]  /*03b0*/  NOP ;  /* 0x0000000000007918 */ /* 0x000fc00000000000 */
        /* <DEDUP_REMOVED lines=12> */
.L_x_1:


//--------------------- .nv.shared.triton_poi_fused_convolution_22 --------------------------
	.section	.nv.shared.triton_poi_fused_convolution_22,"aw",@nobits
	.sectionflags	@""
	.align	16
	.zero		1024


//--------------------- .nv.constant0.triton_poi_fused_convolution_22 --------------------------
	.section	.nv.constant0.triton_poi_fused_convolution_22,"a",@progbits
	.sectionflags	@""
	.align	4
.nv.constant0.triton_poi_fused_convolution_22:
	.zero		560
